//
// Generated by NVIDIA NVVM Compiler
//
// Compiler Build ID: CL-36424714
// Cuda compilation tools, release 13.0, V13.0.88
// Based on NVVM 20.0.0
//

.version 9.0
.target sm_100
.address_size 64

	// .globl	_Z14squareArrayGPUPfS_i

.visible .entry _Z14squareArrayGPUPfS_i(
	.param .u64 .ptr .align 1 _Z14squareArrayGPUPfS_i_param_0,
	.param .u64 .ptr .align 1 _Z14squareArrayGPUPfS_i_param_1,
	.param .u32 _Z14squareArrayGPUPfS_i_param_2
)
{
	.reg .pred 	%p<2>;
	.reg .b32 	%r<6>;
	.reg .b32 	%f<3>;
	.reg .b64 	%rd<8>;

	ld.param.u64 	%rd1, [_Z14squareArrayGPUPfS_i_param_0];
	ld.param.u64 	%rd2, [_Z14squareArrayGPUPfS_i_param_1];
	ld.param.u32 	%r2, [_Z14squareArrayGPUPfS_i_param_2];
	mov.u32 	%r3, %ctaid.x;
	mov.u32 	%r4, %ntid.x;
	mov.u32 	%r5, %tid.x;
	mad.lo.s32 	%r1, %r3, %r4, %r5;
	setp.ge.s32 	%p1, %r1, %r2;
	@%p1 bra 	$L__BB0_2;
	cvta.to.global.u64 	%rd3, %rd1;
	cvta.to.global.u64 	%rd4, %rd2;
	mul.wide.s32 	%rd5, %r1, 4;
	add.s64 	%rd6, %rd3, %rd5;
	ld.global.f32 	%f1, [%rd6];
	mul.f32 	%f2, %f1, %f1;
	add.s64 	%rd7, %rd4, %rd5;
	st.global.f32 	[%rd7], %f2;
$L__BB0_2:
	ret;

}


// ===== COMPILED SASS (sm_100) =====

	.target	sm_100

	.elftype	@"ET_EXEC"


//--------------------- .note.nv.tkinfo           --------------------------
	.section	.note.nv.tkinfo,"",@"SHT_NOTE"
	.sectionflags	@"SHF_NOTE_NV_TKINFO"
	.tkinfo
        /*0018*/ 	.word	0x00000002
        /*0030*/ 	.string	""
        /*0030*/ 	.string	"ptxas"
        /*0030*/ 	.string	"Cuda compilation tools, release 13.0, V13.0.88"
        /*0030*/ 	.string	"Build cuda_13.0.r13.0/compiler.36424714_0"
        /*0030*/ 	.string	"-arch sm_100 -m 64 "



//--------------------- .note.nv.cuinfo           --------------------------
	.section	.note.nv.cuinfo,"",@"SHT_NOTE"
	.sectionflags	@"SHF_NOTE_NV_CUINFO"
        /*0018*/ 	.short	0x0002
        /*001a*/ 	.short	0x0064
        /*001c*/ 	.short	0x0082
	.zero		2


//--------------------- .nv.info                  --------------------------
	.section	.nv.info,"",@"SHT_CUDA_INFO"
	.align	4


	//----- nvinfo : EIATTR_REGCOUNT
	.align		4
        /*0000*/ 	.byte	0x04, 0x2f
        /*0002*/ 	.short	(.L_1 - .L_0)
	.align		4
.L_0:
        /*0004*/ 	.word	index@(_Z14squareArrayGPUPfS_i)
        /*0008*/ 	.word	0x0000000a


	//----- nvinfo : EIATTR_FRAME_SIZE
	.align		4
.L_1:
        /*000c*/ 	.byte	0x04, 0x11
        /*000e*/ 	.short	(.L_3 - .L_2)
	.align		4
.L_2:
        /*0010*/ 	.word	index@(_Z14squareArrayGPUPfS_i)
        /*0014*/ 	.word	0x00000000


	//----- nvinfo : EIATTR_MIN_STACK_SIZE
	.align		4
.L_3:
        /*0018*/ 	.byte	0x04, 0x12
        /*001a*/ 	.short	(.L_5 - .L_4)
	.align		4
.L_4:
        /*001c*/ 	.word	index@(_Z14squareArrayGPUPfS_i)
        /*0020*/ 	.word	0x00000000
.L_5:


//--------------------- .nv.compat                --------------------------
	.section	.nv.compat,"",@"SHT_CUDA_COMPAT_INFO"
	.align	4
        /*0000*/ 	.byte	0x02, 0x09, 0x00, 0x00, 0x02, 0x02, 0x01, 0x00, 0x02, 0x05, 0x05, 0x00, 0x03, 0x07, 0x01, 0x01
        /*0010*/ 	.byte	0x02, 0x03, 0x00, 0x00, 0x02, 0x06, 0x01, 0x00, 0x04, 0x0b, 0x08, 0x00, 0x09, 0x00, 0x00, 0x00
        /*0020*/ 	.byte	0x00, 0x00, 0x00, 0x00


//--------------------- .nv.info._Z14squareArrayGPUPfS_i --------------------------
	.section	.nv.info._Z14squareArrayGPUPfS_i,"",@"SHT_CUDA_INFO"
	.sectionflags	@""
	.align	4


	//----- nvinfo : EIATTR_CUDA_API_VERSION
	.align		4
        /*0000*/ 	.byte	0x04, 0x37
        /*0002*/ 	.short	(.L_7 - .L_6)
.L_6:
        /*0004*/ 	.word	0x00000082


	//----- nvinfo : EIATTR_KPARAM_INFO
	.align		4
.L_7:
        /*0008*/ 	.byte	0x04, 0x17
        /*000a*/ 	.short	(.L_9 - .L_8)
.L_8:
        /*000c*/ 	.word	0x00000000
        /*0010*/ 	.short	0x0002
        /*0012*/ 	.short	0x0010
        /*0014*/ 	.byte	0x00, 0xf0, 0x11, 0x00


	//----- nvinfo : EIATTR_KPARAM_INFO
	.align		4
.L_9:
        /*0018*/ 	.byte	0x04, 0x17
        /*001a*/ 	.short	(.L_11 - .L_10)
.L_10:
        /*001c*/ 	.word	0x00000000
        /*0020*/ 	.short	0x0001
        /*0022*/ 	.short	0x0008
        /*0024*/ 	.byte	0x00, 0xf5, 0x21, 0x00


	//----- nvinfo : EIATTR_KPARAM_INFO
	.align		4
.L_11:
        /*0028*/ 	.byte	0x04, 0x17
        /*002a*/ 	.short	(.L_13 - .L_12)
.L_12:
        /*002c*/ 	.word	0x00000000
        /*0030*/ 	.short	0x0000
        /*0032*/ 	.short	0x0000
        /*0034*/ 	.byte	0x00, 0xf5, 0x21, 0x00


	//----- nvinfo : EIATTR_SPARSE_MMA_MASK
	.align		4
.L_13:
        /*0038*/ 	.byte	0x03, 0x50
        /*003a*/ 	.short	0x0000


	//----- nvinfo : EIATTR_MAXREG_COUNT
	.align		4
        /*003c*/ 	.byte	0x03, 0x1b
        /*003e*/ 	.short	0x00ff


	//----- nvinfo : EIATTR_MERCURY_ISA_VERSION
	.align		4
        /*0040*/ 	.byte	0x03, 0x5f
        /*0042*/ 	.short	0x0101


	//----- nvinfo : EIATTR_VRC_CTA_INIT_COUNT
	.align		4
        /*0044*/ 	.byte	0x02, 0x4a
	.zero		1
	.zero		1


	//----- nvinfo : EIATTR_EXIT_INSTR_OFFSETS
	.align		4
        /*0048*/ 	.byte	0x04, 0x1c
        /*004a*/ 	.short	(.L_15 - .L_14)


	//   ....[0]....
.L_14:
        /*004c*/ 	.word	0x00000070


	//   ....[1]....
        /*0050*/ 	.word	0x00000100


	//----- nvinfo : EIATTR_CBANK_PARAM_SIZE
	.align		4
.L_15:
        /*0054*/ 	.byte	0x03, 0x19
        /*0056*/ 	.short	0x0014


	//----- nvinfo : EIATTR_PARAM_CBANK
	.align		4
        /*0058*/ 	.byte	0x04, 0x0a
        /*005a*/ 	.short	(.L_17 - .L_16)
	.align		4
.L_16:
        /*005c*/ 	.word	index@(.nv.constant0._Z14squareArrayGPUPfS_i)
        /*0060*/ 	.short	0x0380
        /*0062*/ 	.short	0x0014


	//----- nvinfo : EIATTR_SW_WAR
	.align		4
.L_17:
        /*0064*/ 	.byte	0x04, 0x36
        /*0066*/ 	.short	(.L_19 - .L_18)
.L_18:
        /*0068*/ 	.word	0x00000008
.L_19:


//--------------------- .nv.callgraph             --------------------------
	.section	.nv.callgraph,"",@"SHT_CUDA_CALLGRAPH"
	.align	4
	.sectionentsize	8
	.align		4
        /*0000*/ 	.word	0x00000000
	.align		4
        /*0004*/ 	.word	0xffffffff
	.align		4
        /*0008*/ 	.word	0x00000000
	.align		4
        /*000c*/ 	.word	0xfffffffe
	.align		4
        /*0010*/ 	.word	0x00000000
	.align		4
        /*0014*/ 	.word	0xfffffffd
	.align		4
        /*0018*/ 	.word	0x00000000
	.align		4
        /*001c*/ 	.word	0xfffffffc


//--------------------- .text._Z14squareArrayGPUPfS_i --------------------------
	.section	.text._Z14squareArrayGPUPfS_i,"ax",@progbits
	.align	128
        .global         _Z14squareArrayGPUPfS_i
        .type           _Z14squareArrayGPUPfS_i,@function
        .size           _Z14squareArrayGPUPfS_i,(.L_x_1 - _Z14squareArrayGPUPfS_i)
        .other          _Z14squareArrayGPUPfS_i,@"STO_CUDA_ENTRY STV_DEFAULT"
_Z14squareArrayGPUPfS_i:
.text._Z14squareArrayGPUPfS_i:
[----:B------:R-:W-:Y:S01]  /*0000*/  LDC R1, c[0x0][0x37c] ;  /* 0x0000df00ff017b82 */ /* 0x000fe20000000800 */
[----:B------:R-:W0:Y:S07]  /*0010*/  S2R R0, SR_TID.X ;  /* 0x0000000000007919 */ /* 0x000e2e0000002100 */
[----:B------:R-:W0:Y:S01]  /*0020*/  S2UR UR4, SR_CTAID.X ;  /* 0x00000000000479c3 */ /* 0x000e220000002500 */
[----:B------:R-:W1:Y:S07]  /*0030*/  LDCU UR5, c[0x0][0x390] ;  /* 0x00007200ff0577ac */ /* 0x000e6e0008000800 */
[----:B------:R-:W0:Y:S02]  /*0040*/  LDC R7, c[0x0][0x360] ;  /* 0x0000d800ff077b82 */ /* 0x000e240000000800 */
[----:B0-----:R-:W-:-:S05]  /*0050*/  IMAD R7, R7, UR4, R0 ;  /* 0x0000000407077c24 */ /* 0x001fca000f8e0200 */
[----:B-1----:R-:W-:-:S13]  /*0060*/  ISETP.GE.AND P0, PT, R7, UR5, PT ;  /* 0x0000000507007c0c */ /* 0x002fda000bf06270 */
[----:B------:R-:W-:Y:S05]  /*0070*/  @P0 EXIT ;  /* 0x000000000000094d */ /* 0x000fea0003800000 */
[----:B------:R-:W0:Y:S01]  /*0080*/  LDC.64 R2, c[0x0][0x380] ;  /* 0x0000e000ff027b82 */ /* 0x000e220000000a00 */
[----:B------:R-:W1:Y:S07]  /*0090*/  LDCU.64 UR4, c[0x0][0x358] ;  /* 0x00006b00ff0477ac */ /* 0x000e6e0008000a00 */
[----:B------:R-:W2:Y:S01]  /*00a0*/  LDC.64 R4, c[0x0][0x388] ;  /* 0x0000e200ff047b82 */ /* 0x000ea20000000a00 */
[----:B0-----:R-:W-:-:S06]  /*00b0*/  IMAD.WIDE R2, R7, 0x4, R2 ;  /* 0x0000000407027825 */ /* 0x001fcc00078e0202 */
[----:B-1----:R-:W3:Y:S01]  /*00c0*/  LDG.E R2, desc[UR4][R2.64] ;  /* 0x0000000402027981 */ /* 0x002ee2000c1e1900 */
[----:B--2---:R-:W-:-:S04]  /*00d0*/  IMAD.WIDE R4, R7, 0x4, R4 ;  /* 0x0000000407047825 */ /* 0x004fc800078e0204 */
[----:B---3--:R-:W-:-:S05]  /*00e0*/  FMUL R7, R2, R2 ;  /* 0x0000000202077220 */ /* 0x008fca0000400000 */
[----:B------:R-:W-:Y:S01]  /*00f0*/  STG.E desc[UR4][R4.64], R7 ;  /* 0x0000000704007986 */ /* 0x000fe2000c101904 */
[----:B------:R-:W-:Y:S05]  /*0100*/  EXIT ;  /* 0x000000000000794d */ /* 0x000fea0003800000 */
.L_x_0:
[----:B------:R-:W-:-:S00]  /*0110*/  BRA `(.L_x_0) ;  /* 0xfffffffc00fc7947 */ /* 0x000fc0000383ffff */
[----:B------:R-:W-:-:S00]  /*0120*/  NOP ;  /* 0x0000000000007918 */ /* 0x000fc00000000000 */
        /* <DEDUP_REMOVED lines=13> */
.L_x_1:


//--------------------- .nv.shared.reserved.0     --------------------------
	.section	.nv.shared.reserved.0,"aw",@nobits
	.weak		__nv_reservedSMEM_offset_0_alias
	.size		__nv_reservedSMEM_offset_0_alias, 0, 64
	.other		__nv_reservedSMEM_offset_0_alias,@"STO_CUDA_RESERVED_SHARED STV_DEFAULT"
__nv_reservedSMEM_offset_0_alias:
	.zero		0
	.zero		64


//--------------------- .nv.constant0._Z14squareArrayGPUPfS_i --------------------------
	.section	.nv.constant0._Z14squareArrayGPUPfS_i,"a",@progbits
	.sectionflags	@""
	.align	4
.nv.constant0._Z14squareArrayGPUPfS_i:
	.zero		916


//--------------------- SYMBOLS --------------------------

	.type		.nv.reservedSmem.offset0,@object
	.size		.nv.reservedSmem.offset0,0x4
